	.headerflags	@"EF_CUDA_TEXMODE_UNIFIED EF_CUDA_64BIT_ADDRESS EF_CUDA_ACCELERATORS EF_CUDA_SM90 EF_CUDA_VIRTUAL_SM(EF_CUDA_SM90)"
	.elftype	@"ET_EXEC"


//--------------------- .nv.info                  --------------------------
	.section	.nv.info,"",@"SHT_CUDA_INFO"
	.align	4


	//----- nvinfo : EIATTR_REGCOUNT
	.align		4
        /*0000*/ 	.byte	0x04, 0x2f
        /*0002*/ 	.short	(.L_1 - .L_0)
	.align		4
.L_0:
        /*0004*/ 	.word	index@(triton_poi_fused_mul_16)
        /*0008*/ 	.word	0x00000012


	//----- nvinfo : EIATTR_MIN_STACK_SIZE
	.align		4
.L_1:
        /*000c*/ 	.byte	0x04, 0x12
        /*000e*/ 	.short	(.L_3 - .L_2)
	.align		4
.L_2:
        /*0010*/ 	.word	index@(triton_poi_fused_mul_16)
        /*0014*/ 	.word	0x00000000


	//----- nvinfo : EIATTR_FRAME_SIZE
	.align		4
.L_3:
        /*0018*/ 	.byte	0x04, 0x11
        /*001a*/ 	.short	(.L_5 - .L_4)
	.align		4
.L_4:
        /*001c*/ 	.word	index@(triton_poi_fused_mul_16)
        /*0020*/ 	.word	0x00000000


	//----- nvinfo : EIATTR_MIN_STACK_SIZE
	.align		4
.L_5:
        /*0024*/ 	.byte	0x04, 0x12
        /*0026*/ 	.short	(.L_7 - .L_6)
	.align		4
.L_6:
        /*0028*/ 	.word	index@(triton_poi_fused_mul_16)
        /*002c*/ 	.word	0x00000000
.L_7:


//--------------------- .nv.info.triton_poi_fused_mul_16 --------------------------
	.section	.nv.info.triton_poi_fused_mul_16,"",@"SHT_CUDA_INFO"
	.sectionflags	@""
	.align	4


	//----- nvinfo : EIATTR_CUDA_API_VERSION
	.align		4
        /*0000*/ 	.byte	0x04, 0x37
        /*0002*/ 	.short	(.L_9 - .L_8)
.L_8:
        /*0004*/ 	.word	0x0000007c


	//----- nvinfo : EIATTR_KPARAM_INFO
	.align		4
.L_9:
        /*0008*/ 	.byte	0x04, 0x17
        /*000a*/ 	.short	(.L_11 - .L_10)
.L_10:
        /*000c*/ 	.word	0x00000000
        /*0010*/ 	.short	0x0003
        /*0012*/ 	.short	0x0018
        /*0014*/ 	.byte	0x00, 0xf0, 0x11, 0x00


	//----- nvinfo : EIATTR_KPARAM_INFO
	.align		4
.L_11:
        /*0018*/ 	.byte	0x04, 0x17
        /*001a*/ 	.short	(.L_13 - .L_12)
.L_12:
        /*001c*/ 	.word	0x00000000
        /*0020*/ 	.short	0x0002
        /*0022*/ 	.short	0x0010
        /*0024*/ 	.byte	0x00, 0xf4, 0x21, 0x00


	//----- nvinfo : EIATTR_KPARAM_INFO
	.align		4
.L_13:
        /*0028*/ 	.byte	0x04, 0x17
        /*002a*/ 	.short	(.L_15 - .L_14)
.L_14:
        /*002c*/ 	.word	0x00000000
        /*0030*/ 	.short	0x0001
        /*0032*/ 	.short	0x0008
        /*0034*/ 	.byte	0x00, 0xf4, 0x21, 0x00


	//----- nvinfo : EIATTR_KPARAM_INFO
	.align		4
.L_15:
        /*0038*/ 	.byte	0x04, 0x17
        /*003a*/ 	.short	(.L_17 - .L_16)
.L_16:
        /*003c*/ 	.word	0x00000000
        /*0040*/ 	.short	0x0000
        /*0042*/ 	.short	0x0000
        /*0044*/ 	.byte	0x00, 0xf4, 0x21, 0x00


	//----- nvinfo : EIATTR_SPARSE_MMA_MASK
	.align		4
.L_17:
        /*0048*/ 	.byte	0x03, 0x50
        /*004a*/ 	.short	0x0000


	//----- nvinfo : EIATTR_MAXREG_COUNT
	.align		4
        /*004c*/ 	.byte	0x03, 0x1b
        /*004e*/ 	.short	0x00ff


	//----- nvinfo : EIATTR_EXIT_INSTR_OFFSETS
	.align		4
        /*0050*/ 	.byte	0x04, 0x1c
        /*0052*/ 	.short	(.L_19 - .L_18)


	//   ....[0]....
.L_18:
        /*0054*/ 	.word	0x000004d0


	//----- nvinfo : EIATTR_REQNTID
	.align		4
.L_19:
        /*0058*/ 	.byte	0x04, 0x10
        /*005a*/ 	.short	(.L_21 - .L_20)
.L_20:
        /*005c*/ 	.word	0x00000080
        /*0060*/ 	.word	0x00000001
        /*0064*/ 	.word	0x00000001


	//----- nvinfo : EIATTR_CBANK_PARAM_SIZE
	.align		4
.L_21:
        /*0068*/ 	.byte	0x03, 0x19
        /*006a*/ 	.short	0x001c


	//----- nvinfo : EIATTR_PARAM_CBANK
	.align		4
        /*006c*/ 	.byte	0x04, 0x0a
        /*006e*/ 	.short	(.L_23 - .L_22)
	.align		4
.L_22:
        /*0070*/ 	.word	index@(.nv.constant0.triton_poi_fused_mul_16)
        /*0074*/ 	.short	0x0210
        /*0076*/ 	.short	0x001c


	//----- nvinfo : EIATTR_SW_WAR
	.align		4
.L_23:
        /*0078*/ 	.byte	0x04, 0x36
        /*007a*/ 	.short	(.L_25 - .L_24)
.L_24:
        /*007c*/ 	.word	0x00000008
.L_25:


//--------------------- .nv.callgraph             --------------------------
	.section	.nv.callgraph,"",@"SHT_CUDA_CALLGRAPH"
	.align	4
	.sectionentsize	8
	.align		4
        /*0000*/ 	.word	0x00000000
	.align		4
        /*0004*/ 	.word	0xffffffff
	.align		4
        /*0008*/ 	.word	0x00000000
	.align		4
        /*000c*/ 	.word	0xfffffffe
	.align		4
        /*0010*/ 	.word	0x00000000
	.align		4
        /*0014*/ 	.word	0xfffffffd
	.align		4
        /*0018*/ 	.word	0x00000000
	.align		4
        /*001c*/ 	.word	0xfffffffc


//--------------------- .text.triton_poi_fused_mul_16 --------------------------
	.section	.text.triton_poi_fused_mul_16,"ax",@progbits
	.align	128
        .global         triton_poi_fused_mul_16
        .type           triton_poi_fused_mul_16,@function
        .size           triton_poi_fused_mul_16,(.L_x_1 - triton_poi_fused_mul_16)
        .other          triton_poi_fused_mul_16,@"STO_CUDA_ENTRY STV_DEFAULT"
triton_poi_fused_mul_16:
.text.triton_poi_fused_mul_16:
[----:B------:R-:W-:Y:S01]  /*0000*/  LDC R1, c[0x0][0x28] ;  /* 0x00000a00ff017b82 */ /* 0x000fe20000000800 */
[----:B------:R-:W1:Y:S07]  /*0010*/  S2R R0, SR_TID.X ;  /* 0x0000000000007919 */ /* 0x000e6e0000002100 */
[----:B------:R-:W2:Y:S01]  /*0020*/  LDC.64 R4, c[0x0][0x218] ;  /* 0x00008600ff047b82 */ /* 0x000ea20000000a00 */
[----:B------:R-:W-:Y:S01]  /*0030*/  ULDC.64 UR4, c[0x0][0x208] ;  /* 0x0000820000047ab9 */ /* 0x000fe20000000a00 */
[----:B------:R-:W3:Y:S06]  /*0040*/  S2R R7, SR_CTAID.X ;  /* 0x0000000000077919 */ /* 0x000eec0000002500 */
[----:B------:R-:W4:Y:S01]  /*0050*/  LDC.64 R8, c[0x0][0x210] ;  /* 0x00008400ff087b82 */ /* 0x000f220000000a00 */
[----:B-1----:R-:W-:-:S02]  /*0060*/  SHF.L.U32 R0, R0, 0x2, RZ ;  /* 0x0000000200007819 */ /* 0x002fc400000006ff */
[----:B---3--:R-:W-:Y:S02]  /*0070*/  SHF.R.S32.HI R3, RZ, 0x16, R7 ;  /* 0x00000016ff037819 */ /* 0x008fe40000011407 */
[----:B------:R-:W-:Y:S02]  /*0080*/  LOP3.LUT R0, R0, 0x1fc, RZ, 0xc0, !PT ;  /* 0x000001fc00007812 */ /* 0x000fe400078ec0ff */
[----:B------:R-:W-:Y:S02]  /*0090*/  SGXT R3, R3, 0x1 ;  /* 0x000000010303781a */ /* 0x000fe40000000200 */
[----:B------:R-:W-:-:S04]  /*00a0*/  LEA R0, R7, R0, 0x9 ;  /* 0x0000000007007211 */ /* 0x000fc800078e48ff */
[CC--:B------:R-:W-:Y:S02]  /*00b0*/  LEA.HI R2, R3.reuse, R0.reuse, RZ, 0x6 ;  /* 0x0000000003027211 */ /* 0x0c0fe400078f30ff */
[----:B------:R-:W-:Y:S02]  /*00c0*/  LEA.HI R6, R3, R0, RZ, 0xe ;  /* 0x0000000003067211 */ /* 0x000fe400078f70ff */
[----:B------:R-:W-:Y:S02]  /*00d0*/  LOP3.LUT R3, R2, 0xffffffc0, RZ, 0xc0, !PT ;  /* 0xffffffc002037812 */ /* 0x000fe400078ec0ff */
[----:B------:R-:W-:Y:S02]  /*00e0*/  SHF.R.S32.HI R6, RZ, 0xe, R6 ;  /* 0x0000000eff067819 */ /* 0x000fe40000011406 */
[----:B------:R-:W-:-:S04]  /*00f0*/  IADD3 R3, R0, -R3, RZ ;  /* 0x8000000300037210 */ /* 0x000fc80007ffe0ff */
[----:B------:R-:W-:-:S05]  /*0100*/  LEA R3, R6, R3, 0x6 ;  /* 0x0000000306037211 */ /* 0x000fca00078e30ff */
[----:B--2---:R-:W-:-:S06]  /*0110*/  IMAD.WIDE R4, R3, 0x4, R4 ;  /* 0x0000000403047825 */ /* 0x004fcc00078e0204 */
[----:B------:R-:W2:Y:S01]  /*0120*/  LDG.E.EL.128 R4, desc[UR4][R4.64] ;  /* 0x0000000404047981 */ /* 0x000ea2000c2e1d00 */
[----:B----4-:R-:W-:-:S06]  /*0130*/  IMAD.WIDE R8, R0, 0x4, R8 ;  /* 0x0000000400087825 */ /* 0x010fcc00078e0208 */
[----:B------:R-:W3:Y:S01]  /*0140*/  LDG.E.128 R8, desc[UR4][R8.64] ;  /* 0x0000000408087981 */ /* 0x000ee2000c1e1d00 */
[----:B--2---:R-:W-:Y:S01]  /*0150*/  FADD R2, RZ, -R4 ;  /* 0x80000004ff027221 */ /* 0x004fe20000000000 */
[----:B------:R-:W-:Y:S01]  /*0160*/  FADD R6, RZ, -R6 ;  /* 0x80000006ff067221 */ /* 0x000fe20000000000 */
[----:B------:R-:W-:Y:S02]  /*0170*/  FADD R7, RZ, -R7 ;  /* 0x80000007ff077221 */ /* 0x000fe40000000000 */
[----:B------:R-:W-:Y:S01]  /*0180*/  FMUL R3, R2, 1.4426950216293334961 ;  /* 0x3fb8aa3b02037820 */ /* 0x000fe20000400000 */
[----:B------:R-:W-:Y:S01]  /*0190*/  FADD R2, RZ, -R5 ;  /* 0x80000005ff027221 */ /* 0x000fe20000000000 */
[----:B------:R-:W-:Y:S01]  /*01a0*/  FMUL R6, R6, 1.4426950216293334961 ;  /* 0x3fb8aa3b06067820 */ /* 0x000fe20000400000 */
[----:B------:R-:W-:Y:S02]  /*01b0*/  FMUL R7, R7, 1.4426950216293334961 ;  /* 0x3fb8aa3b07077820 */ /* 0x000fe40000400000 */
[----:B------:R-:W-:Y:S01]  /*01c0*/  FMUL R12, R2, 1.4426950216293334961 ;  /* 0x3fb8aa3b020c7820 */ /* 0x000fe20000400000 */
[----:B------:R-:W-:-:S02]  /*01d0*/  FSETP.GEU.AND P0, PT, R3, -126, PT ;  /* 0xc2fc00000300780b */ /* 0x000fc40003f0e000 */
[----:B------:R-:W-:Y:S02]  /*01e0*/  FSETP.GEU.AND P1, PT, R6, -126, PT ;  /* 0xc2fc00000600780b */ /* 0x000fe40003f2e000 */
[----:B------:R-:W-:Y:S02]  /*01f0*/  FSETP.GEU.AND P3, PT, R12, -126, PT ;  /* 0xc2fc00000c00780b */ /* 0x000fe40003f6e000 */
[----:B------:R-:W-:-:S07]  /*0200*/  FSETP.GEU.AND P2, PT, R7, -126, PT ;  /* 0xc2fc00000700780b */ /* 0x000fce0003f4e000 */
[----:B------:R-:W-:Y:S02]  /*0210*/  @!P0 FMUL R3, R3, 0.5 ;  /* 0x3f00000003038820 */ /* 0x000fe40000400000 */
[----:B------:R-:W-:Y:S02]  /*0220*/  @!P1 FMUL R6, R6, 0.5 ;  /* 0x3f00000006069820 */ /* 0x000fe40000400000 */
[----:B------:R-:W-:Y:S01]  /*0230*/  @!P3 FMUL R12, R12, 0.5 ;  /* 0x3f0000000c0cb820 */ /* 0x000fe20000400000 */
[----:B------:R-:W1:Y:S01]  /*0240*/  MUFU.EX2 R2, R3 ;  /* 0x0000000300027308 */ /* 0x000e620000000800 */
[----:B------:R-:W-:-:S07]  /*0250*/  @!P2 FMUL R7, R7, 0.5 ;  /* 0x3f0000000707a820 */ /* 0x000fce0000400000 */
[----:B------:R2:W4:Y:S01]  /*0260*/  MUFU.EX2 R4, R12 ;  /* 0x0000000c00047308 */ /* 0x0005220000000800 */
[----:B-1----:R-:W-:-:S07]  /*0270*/  @!P0 FMUL R2, R2, R2 ;  /* 0x0000000202028220 */ /* 0x002fce0000400000 */
[----:B------:R-:W1:Y:S01]  /*0280*/  MUFU.EX2 R5, R6 ;  /* 0x0000000600057308 */ /* 0x000e620000000800 */
[----:B--2---:R-:W-:Y:S01]  /*0290*/  HFMA2.MMA R12, -RZ, RZ, 1.625, 0 ;  /* 0x3e800000ff0c7435 */ /* 0x004fe200000001ff */
[----:B------:R-:W-:Y:S02]  /*02a0*/  FADD R14, R2, 1 ;  /* 0x3f800000020e7421 */ /* 0x000fe40000000000 */
[----:B------:R-:W2:Y:S01]  /*02b0*/  LDC.64 R2, c[0x0][0x220] ;  /* 0x00008800ff027b82 */ /* 0x000ea20000000a00 */
[----:B----4-:R-:W-:-:S03]  /*02c0*/  @!P3 FMUL R4, R4, R4 ;  /* 0x000000040404b220 */ /* 0x010fc60000400000 */
[----:B------:R4:W5:Y:S01]  /*02d0*/  MUFU.EX2 R13, R7 ;  /* 0x00000007000d7308 */ /* 0x0009620000000800 */
[----:B------:R-:W-:Y:S01]  /*02e0*/  FSETP.GT.AND P0, PT, R14, 8.50705917302346158658e+37, PT ;  /* 0x7e8000000e00780b */ /* 0x000fe20003f04000 */
[----:B------:R-:W-:Y:S01]  /*02f0*/  FADD R4, R4, 1 ;  /* 0x3f80000004047421 */ /* 0x000fe20000000000 */
[----:B-1----:R-:W-:-:S04]  /*0300*/  @!P1 FMUL R5, R5, R5 ;  /* 0x0000000505059220 */ /* 0x002fc80000400000 */
[----:B------:R-:W-:Y:S02]  /*0310*/  FSETP.GT.AND P1, PT, R4, 8.50705917302346158658e+37, PT ;  /* 0x7e8000000400780b */ /* 0x000fe40003f24000 */
[C---:B----4-:R-:W-:Y:S01]  /*0320*/  FSEL R7, R12.reuse, 1, P0 ;  /* 0x3f8000000c077808 */ /* 0x050fe20000000000 */
[----:B------:R-:W-:Y:S01]  /*0330*/  FADD R5, R5, 1 ;  /* 0x3f80000005057421 */ /* 0x000fe20000000000 */
[----:B------:R-:W-:-:S03]  /*0340*/  FSEL R15, R12, 1, P1 ;  /* 0x3f8000000c0f7808 */ /* 0x000fc60000800000 */
[----:B------:R-:W-:Y:S01]  /*0350*/  @P0 FMUL R14, R14, 0.25 ;  /* 0x3e8000000e0e0820 */ /* 0x000fe20000400000 */
[----:B-----5:R-:W-:Y:S01]  /*0360*/  @!P2 FMUL R13, R13, R13 ;  /* 0x0000000d0d0da220 */ /* 0x020fe20000400000 */
[----:B------:R-:W-:-:S03]  /*0370*/  FSETP.GT.AND P2, PT, R5, 8.50705917302346158658e+37, PT ;  /* 0x7e8000000500780b */ /* 0x000fc60003f44000 */
[----:B------:R-:W-:Y:S01]  /*0380*/  FADD R13, R13, 1 ;  /* 0x3f8000000d0d7421 */ /* 0x000fe20000000000 */
[----:B------:R-:W1:Y:S01]  /*0390*/  MUFU.RCP R14, R14 ;  /* 0x0000000e000e7308 */ /* 0x000e620000001000 */
[----:B------:R-:W-:Y:S01]  /*03a0*/  @P1 FMUL R4, R4, 0.25 ;  /* 0x3e80000004041820 */ /* 0x000fe20000400000 */
[----:B------:R-:W-:Y:S01]  /*03b0*/  FSEL R6, R12, 1, P2 ;  /* 0x3f8000000c067808 */ /* 0x000fe20001000000 */
[----:B--2---:R-:W-:Y:S01]  /*03c0*/  IMAD.WIDE R2, R0, 0x4, R2 ;  /* 0x0000000400027825 */ /* 0x004fe200078e0202 */
[----:B------:R-:W-:-:S04]  /*03d0*/  FSETP.GT.AND P3, PT, R13, 8.50705917302346158658e+37, PT ;  /* 0x7e8000000d00780b */ /* 0x000fc80003f64000 */
[----:B------:R-:W2:Y:S01]  /*03e0*/  MUFU.RCP R4, R4 ;  /* 0x0000000400047308 */ /* 0x000ea20000001000 */
[----:B------:R-:W-:Y:S01]  /*03f0*/  @P2 FMUL R5, R5, 0.25 ;  /* 0x3e80000005052820 */ /* 0x000fe20000400000 */
[----:B------:R-:W-:Y:S01]  /*0400*/  FSEL R12, R12, 1, P3 ;  /* 0x3f8000000c0c7808 */ /* 0x000fe20001800000 */
[----:B-1----:R-:W-:-:S05]  /*0410*/  FMUL R7, R14, R7 ;  /* 0x000000070e077220 */ /* 0x002fca0000400000 */
[----:B------:R-:W1:Y:S01]  /*0420*/  MUFU.RCP R5, R5 ;  /* 0x0000000500057308 */ /* 0x000e620000001000 */
[----:B------:R-:W-:Y:S01]  /*0430*/  @P3 FMUL R13, R13, 0.25 ;  /* 0x3e8000000d0d3820 */ /* 0x000fe20000400000 */
[----:B---3--:R-:W-:Y:S01]  /*0440*/  FMUL R8, R8, R7 ;  /* 0x0000000708087220 */ /* 0x008fe20000400000 */
[----:B--2---:R-:W-:-:S05]  /*0450*/  FMUL R4, R4, R15 ;  /* 0x0000000f04047220 */ /* 0x004fca0000400000 */
[----:B------:R-:W2:Y:S01]  /*0460*/  MUFU.RCP R13, R13 ;  /* 0x0000000d000d7308 */ /* 0x000ea20000001000 */
[----:B------:R-:W-:Y:S01]  /*0470*/  FMUL R9, R9, R4 ;  /* 0x0000000409097220 */ /* 0x000fe20000400000 */
[----:B-1----:R-:W-:-:S04]  /*0480*/  FMUL R5, R5, R6 ;  /* 0x0000000605057220 */ /* 0x002fc80000400000 */
[----:B------:R-:W-:Y:S01]  /*0490*/  FMUL R10, R10, R5 ;  /* 0x000000050a0a7220 */ /* 0x000fe20000400000 */
[----:B--2---:R-:W-:-:S04]  /*04a0*/  FMUL R12, R13, R12 ;  /* 0x0000000c0d0c7220 */ /* 0x004fc80000400000 */
[----:B------:R-:W-:-:S05]  /*04b0*/  FMUL R11, R11, R12 ;  /* 0x0000000c0b0b7220 */ /* 0x000fca0000400000 */
[----:B------:R-:W-:Y:S01]  /*04c0*/  STG.E.128 desc[UR4][R2.64], R8 ;  /* 0x0000000802007986 */ /* 0x000fe2000c101d04 */
[----:B------:R-:W-:Y:S05]  /*04d0*/  EXIT ;  /* 0x000000000000794d */ /* 0x000fea0003800000 */
.L_x_0:
[----:B------:R-:W-:-:S00]  /*04e0*/  BRA `(.L_x_0) ;  /* 0xfffffffc00fc7947 */ /* 0x000fc0000383ffff */
[----:B------:R-:W-:-:S00]  /*04f0*/  NOP ;  /* 0x0000000000007918 */ /* 0x000fc00000000000 */
        /* <DEDUP_REMOVED lines=8> */
.L_x_1:


//--------------------- .nv.constant0.triton_poi_fused_mul_16 --------------------------
	.section	.nv.constant0.triton_poi_fused_mul_16,"a",@progbits
	.sectionflags	@""
	.align	4
.nv.constant0.triton_poi_fused_mul_16:
	.zero		556
